	.headerflags	@"EF_CUDA_TEXMODE_UNIFIED EF_CUDA_64BIT_ADDRESS EF_CUDA_ACCELERATORS EF_CUDA_SM90 EF_CUDA_VIRTUAL_SM(EF_CUDA_SM90)"
	.elftype	@"ET_EXEC"


//--------------------- .nv.info                  --------------------------
	.section	.nv.info,"",@"SHT_CUDA_INFO"
	.align	4


	//----- nvinfo : EIATTR_REGCOUNT
	.align		4
        /*0000*/ 	.byte	0x04, 0x2f
        /*0002*/ 	.short	(.L_1 - .L_0)
	.align		4
.L_0:
        /*0004*/ 	.word	index@(triton_poi_fused_add_21)
        /*0008*/ 	.word	0x0000001c


	//----- nvinfo : EIATTR_MIN_STACK_SIZE
	.align		4
.L_1:
        /*000c*/ 	.byte	0x04, 0x12
        /*000e*/ 	.short	(.L_3 - .L_2)
	.align		4
.L_2:
        /*0010*/ 	.word	index@(triton_poi_fused_add_21)
        /*0014*/ 	.word	0x00000000


	//----- nvinfo : EIATTR_FRAME_SIZE
	.align		4
.L_3:
        /*0018*/ 	.byte	0x04, 0x11
        /*001a*/ 	.short	(.L_5 - .L_4)
	.align		4
.L_4:
        /*001c*/ 	.word	index@(triton_poi_fused_add_21)
        /*0020*/ 	.word	0x00000000


	//----- nvinfo : EIATTR_MIN_STACK_SIZE
	.align		4
.L_5:
        /*0024*/ 	.byte	0x04, 0x12
        /*0026*/ 	.short	(.L_7 - .L_6)
	.align		4
.L_6:
        /*0028*/ 	.word	index@(triton_poi_fused_add_21)
        /*002c*/ 	.word	0x00000000
.L_7:


//--------------------- .nv.info.triton_poi_fused_add_21 --------------------------
	.section	.nv.info.triton_poi_fused_add_21,"",@"SHT_CUDA_INFO"
	.sectionflags	@""
	.align	4


	//----- nvinfo : EIATTR_CUDA_API_VERSION
	.align		4
        /*0000*/ 	.byte	0x04, 0x37
        /*0002*/ 	.short	(.L_9 - .L_8)
.L_8:
        /*0004*/ 	.word	0x0000007c


	//----- nvinfo : EIATTR_KPARAM_INFO
	.align		4
.L_9:
        /*0008*/ 	.byte	0x04, 0x17
        /*000a*/ 	.short	(.L_11 - .L_10)
.L_10:
        /*000c*/ 	.word	0x00000000
        /*0010*/ 	.short	0x0005
        /*0012*/ 	.short	0x0028
        /*0014*/ 	.byte	0x00, 0xf0, 0x11, 0x00


	//----- nvinfo : EIATTR_KPARAM_INFO
	.align		4
.L_11:
        /*0018*/ 	.byte	0x04, 0x17
        /*001a*/ 	.short	(.L_13 - .L_12)
.L_12:
        /*001c*/ 	.word	0x00000000
        /*0020*/ 	.short	0x0004
        /*0022*/ 	.short	0x0020
        /*0024*/ 	.byte	0x00, 0xf4, 0x21, 0x00


	//----- nvinfo : EIATTR_KPARAM_INFO
	.align		4
.L_13:
        /*0028*/ 	.byte	0x04, 0x17
        /*002a*/ 	.short	(.L_15 - .L_14)
.L_14:
        /*002c*/ 	.word	0x00000000
        /*0030*/ 	.short	0x0003
        /*0032*/ 	.short	0x0018
        /*0034*/ 	.byte	0x00, 0xf4, 0x21, 0x00


	//----- nvinfo : EIATTR_KPARAM_INFO
	.align		4
.L_15:
        /*0038*/ 	.byte	0x04, 0x17
        /*003a*/ 	.short	(.L_17 - .L_16)
.L_16:
        /*003c*/ 	.word	0x00000000
        /*0040*/ 	.short	0x0002
        /*0042*/ 	.short	0x0010
        /*0044*/ 	.byte	0x00, 0xf4, 0x21, 0x00


	//----- nvinfo : EIATTR_KPARAM_INFO
	.align		4
.L_17:
        /*0048*/ 	.byte	0x04, 0x17
        /*004a*/ 	.short	(.L_19 - .L_18)
.L_18:
        /*004c*/ 	.word	0x00000000
        /*0050*/ 	.short	0x0001
        /*0052*/ 	.short	0x0008
        /*0054*/ 	.byte	0x00, 0xf4, 0x21, 0x00


	//----- nvinfo : EIATTR_KPARAM_INFO
	.align		4
.L_19:
        /*0058*/ 	.byte	0x04, 0x17
        /*005a*/ 	.short	(.L_21 - .L_20)
.L_20:
        /*005c*/ 	.word	0x00000000
        /*0060*/ 	.short	0x0000
        /*0062*/ 	.short	0x0000
        /*0064*/ 	.byte	0x00, 0xf4, 0x21, 0x00


	//----- nvinfo : EIATTR_SPARSE_MMA_MASK
	.align		4
.L_21:
        /*0068*/ 	.byte	0x03, 0x50
        /*006a*/ 	.short	0x0000


	//----- nvinfo : EIATTR_MAXREG_COUNT
	.align		4
        /*006c*/ 	.byte	0x03, 0x1b
        /*006e*/ 	.short	0x00ff


	//----- nvinfo : EIATTR_EXIT_INSTR_OFFSETS
	.align		4
        /*0070*/ 	.byte	0x04, 0x1c
        /*0072*/ 	.short	(.L_23 - .L_22)


	//   ....[0]....
.L_22:
        /*0074*/ 	.word	0x000002b0


	//----- nvinfo : EIATTR_REQNTID
	.align		4
.L_23:
        /*0078*/ 	.byte	0x04, 0x10
        /*007a*/ 	.short	(.L_25 - .L_24)
.L_24:
        /*007c*/ 	.word	0x00000080
        /*0080*/ 	.word	0x00000001
        /*0084*/ 	.word	0x00000001


	//----- nvinfo : EIATTR_CBANK_PARAM_SIZE
	.align		4
.L_25:
        /*0088*/ 	.byte	0x03, 0x19
        /*008a*/ 	.short	0x002c


	//----- nvinfo : EIATTR_PARAM_CBANK
	.align		4
        /*008c*/ 	.byte	0x04, 0x0a
        /*008e*/ 	.short	(.L_27 - .L_26)
	.align		4
.L_26:
        /*0090*/ 	.word	index@(.nv.constant0.triton_poi_fused_add_21)
        /*0094*/ 	.short	0x0210
        /*0096*/ 	.short	0x002c


	//----- nvinfo : EIATTR_SW_WAR
	.align		4
.L_27:
        /*0098*/ 	.byte	0x04, 0x36
        /*009a*/ 	.short	(.L_29 - .L_28)
.L_28:
        /*009c*/ 	.word	0x00000008
.L_29:


//--------------------- .nv.callgraph             --------------------------
	.section	.nv.callgraph,"",@"SHT_CUDA_CALLGRAPH"
	.align	4
	.sectionentsize	8
	.align		4
        /*0000*/ 	.word	0x00000000
	.align		4
        /*0004*/ 	.word	0xffffffff
	.align		4
        /*0008*/ 	.word	0x00000000
	.align		4
        /*000c*/ 	.word	0xfffffffe
	.align		4
        /*0010*/ 	.word	0x00000000
	.align		4
        /*0014*/ 	.word	0xfffffffd
	.align		4
        /*0018*/ 	.word	0x00000000
	.align		4
        /*001c*/ 	.word	0xfffffffc


//--------------------- .text.triton_poi_fused_add_21 --------------------------
	.section	.text.triton_poi_fused_add_21,"ax",@progbits
	.align	128
        .global         triton_poi_fused_add_21
        .type           triton_poi_fused_add_21,@function
        .size           triton_poi_fused_add_21,(.L_x_1 - triton_poi_fused_add_21)
        .other          triton_poi_fused_add_21,@"STO_CUDA_ENTRY STV_DEFAULT"
triton_poi_fused_add_21:
.text.triton_poi_fused_add_21:
[----:B------:R-:W-:Y:S01]  /*0000*/  LDC R1, c[0x0][0x28] ;  /* 0x00000a00ff017b82 */ /* 0x000fe20000000800 */
[----:B------:R-:W1:Y:S07]  /*0010*/  S2R R0, SR_TID.X ;  /* 0x0000000000007919 */ /* 0x000e6e0000002100 */
[----:B------:R-:W2:Y:S01]  /*0020*/  LDC.64 R8, c[0x0][0x218] ;  /* 0x00008600ff087b82 */ /* 0x000ea20000000a00 */
[----:B------:R-:W-:Y:S01]  /*0030*/  ULDC.64 UR4, c[0x0][0x208] ;  /* 0x0000820000047ab9 */ /* 0x000fe20000000a00 */
[----:B------:R-:W3:Y:S06]  /*0040*/  S2R R5, SR_CTAID.X ;  /* 0x0000000000057919 */ /* 0x000eec0000002500 */
[----:B------:R-:W4:Y:S08]  /*0050*/  LDC.64 R16, c[0x0][0x220] ;  /* 0x00008800ff107b82 */ /* 0x000f300000000a00 */
[----:B------:R-:W5:Y:S08]  /*0060*/  LDC.64 R12, c[0x0][0x228] ;  /* 0x00008a00ff0c7b82 */ /* 0x000f700000000a00 */
[----:B------:R-:W4:Y:S01]  /*0070*/  LDC.64 R20, c[0x0][0x230] ;  /* 0x00008c00ff147b82 */ /* 0x000f220000000a00 */
[----:B-1----:R-:W-:-:S02]  /*0080*/  SHF.L.U32 R0, R0, 0x2, RZ ;  /* 0x0000000200007819 */ /* 0x002fc400000006ff */
[----:B---3--:R-:W-:Y:S02]  /*0090*/  SHF.R.S32.HI R3, RZ, 0x16, R5 ;  /* 0x00000016ff037819 */ /* 0x008fe40000011405 */
[----:B------:R-:W-:Y:S02]  /*00a0*/  LOP3.LUT R0, R0, 0x1fc, RZ, 0xc0, !PT ;  /* 0x000001fc00007812 */ /* 0x000fe400078ec0ff */
[----:B------:R-:W-:Y:S02]  /*00b0*/  SGXT R3, R3, 0x1 ;  /* 0x000000010303781a */ /* 0x000fe40000000200 */
[----:B------:R-:W-:Y:S02]  /*00c0*/  LEA R0, R5, R0, 0x9 ;  /* 0x0000000005007211 */ /* 0x000fe400078e48ff */
[----:B------:R-:W1:Y:S02]  /*00d0*/  LDC.64 R4, c[0x0][0x210] ;  /* 0x00008400ff047b82 */ /* 0x000e640000000a00 */
[----:B------:R-:W-:-:S04]  /*00e0*/  LEA.HI R3, R3, R0, RZ, 0xe ;  /* 0x0000000003037211 */ /* 0x000fc800078f70ff */
[----:B------:R-:W-:Y:S02]  /*00f0*/  LOP3.LUT R7, R3, 0xffffc000, RZ, 0xc0, !PT ;  /* 0xffffc00003077812 */ /* 0x000fe400078ec0ff */
[----:B------:R-:W-:Y:S02]  /*0100*/  SHF.R.S32.HI R3, RZ, 0xe, R3 ;  /* 0x0000000eff037819 */ /* 0x000fe40000011403 */
[----:B------:R-:W-:-:S05]  /*0110*/  IADD3 R0, R0, -R7, RZ ;  /* 0x8000000700007210 */ /* 0x000fca0007ffe0ff */
[----:B------:R-:W-:-:S04]  /*0120*/  IMAD R2, R3, 0x4300, R0 ;  /* 0x0000430003027824 */ /* 0x000fc800078e0200 */
[----:B------:R-:W-:-:S04]  /*0130*/  IMAD R0, R3, -0x180, R2 ;  /* 0xfffffe8003007824 */ /* 0x000fc800078e0202 */
[----:B--2---:R-:W-:-:S04]  /*0140*/  IMAD.WIDE R8, R0, 0x4, R8 ;  /* 0x0000000400087825 */ /* 0x004fc800078e0208 */
[----:B-1----:R-:W-:Y:S02]  /*0150*/  IMAD.WIDE R4, R2, 0x4, R4 ;  /* 0x0000000402047825 */ /* 0x002fe400078e0204 */
[----:B------:R-:W2:Y:S02]  /*0160*/  LDG.E.128 R8, desc[UR4][R8.64] ;  /* 0x0000000408087981 */ /* 0x000ea4000c1e1d00 */
[C---:B----4-:R-:W-:Y:S02]  /*0170*/  IMAD.WIDE R16, R0.reuse, 0x4, R16 ;  /* 0x0000000400107825 */ /* 0x050fe400078e0210 */
[----:B------:R-:W2:Y:S02]  /*0180*/  LDG.E.128 R4, desc[UR4][R4.64] ;  /* 0x0000000404047981 */ /* 0x000ea4000c1e1d00 */
[----:B-----5:R-:W-:Y:S02]  /*0190*/  IMAD.WIDE R12, R0, 0x4, R12 ;  /* 0x00000004000c7825 */ /* 0x020fe400078e020c */
[----:B------:R-:W3:Y:S04]  /*01a0*/  LDG.E.128 R16, desc[UR4][R16.64] ;  /* 0x0000000410107981 */ /* 0x000ee8000c1e1d00 */
[----:B------:R-:W4:Y:S01]  /*01b0*/  LDG.E.128 R12, desc[UR4][R12.64] ;  /* 0x000000040c0c7981 */ /* 0x000f22000c1e1d00 */
[----:B------:R-:W-:-:S04]  /*01c0*/  IMAD R3, R3, 0x600, R0 ;  /* 0x0000060003037824 */ /* 0x000fc800078e0200 */
[----:B0-----:R-:W-:-:S04]  /*01d0*/  IMAD.WIDE R20, R3, 0x4, R20 ;  /* 0x0000000403147825 */ /* 0x001fc800078e0214 */
[----:B--2---:R-:W-:Y:S01]  /*01e0*/  FADD R23, R4, R8 ;  /* 0x0000000804177221 */ /* 0x004fe20000000000 */
[----:B------:R-:W-:Y:S01]  /*01f0*/  FADD R0, R5, R9 ;  /* 0x0000000905007221 */ /* 0x000fe20000000000 */
[----:B------:R-:W-:Y:S01]  /*0200*/  FADD R25, R6, R10 ;  /* 0x0000000a06197221 */ /* 0x000fe20000000000 */
[----:B------:R-:W-:Y:S01]  /*0210*/  FADD R2, R7, R11 ;  /* 0x0000000b07027221 */ /* 0x000fe20000000000 */
[----:B---3--:R-:W-:Y:S01]  /*0220*/  FADD R23, R16, R23 ;  /* 0x0000001710177221 */ /* 0x008fe20000000000 */
[----:B------:R-:W-:Y:S01]  /*0230*/  FADD R0, R17, R0 ;  /* 0x0000000011007221 */ /* 0x000fe20000000000 */
[----:B------:R-:W-:Y:S01]  /*0240*/  FADD R25, R18, R25 ;  /* 0x0000001912197221 */ /* 0x000fe20000000000 */
[----:B------:R-:W-:Y:S01]  /*0250*/  FADD R2, R19, R2 ;  /* 0x0000000213027221 */ /* 0x000fe20000000000 */
[----:B----4-:R-:W-:Y:S01]  /*0260*/  FADD R12, R12, R23 ;  /* 0x000000170c0c7221 */ /* 0x010fe20000000000 */
[----:B------:R-:W-:Y:S01]  /*0270*/  FADD R13, R13, R0 ;  /* 0x000000000d0d7221 */ /* 0x000fe20000000000 */
[----:B------:R-:W-:Y:S01]  /*0280*/  FADD R14, R14, R25 ;  /* 0x000000190e0e7221 */ /* 0x000fe20000000000 */
[----:B------:R-:W-:-:S05]  /*0290*/  FADD R15, R15, R2 ;  /* 0x000000020f0f7221 */ /* 0x000fca0000000000 */
[----:B------:R-:W-:Y:S01]  /*02a0*/  STG.E.128 desc[UR4][R20.64], R12 ;  /* 0x0000000c14007986 */ /* 0x000fe2000c101d04 */
[----:B------:R-:W-:Y:S05]  /*02b0*/  EXIT ;  /* 0x000000000000794d */ /* 0x000fea0003800000 */
.L_x_0:
[----:B------:R-:W-:-:S00]  /*02c0*/  BRA `(.L_x_0) ;  /* 0xfffffffc00fc7947 */ /* 0x000fc0000383ffff */
[----:B------:R-:W-:-:S00]  /*02d0*/  NOP ;  /* 0x0000000000007918 */ /* 0x000fc00000000000 */
        /* <DEDUP_REMOVED lines=10> */
.L_x_1:


//--------------------- .nv.constant0.triton_poi_fused_add_21 --------------------------
	.section	.nv.constant0.triton_poi_fused_add_21,"a",@progbits
	.sectionflags	@""
	.align	4
.nv.constant0.triton_poi_fused_add_21:
	.zero		572
